//
// Generated by NVIDIA NVVM Compiler
//
// Compiler Build ID: CL-36424714
// Cuda compilation tools, release 13.0, V13.0.88
// Based on NVVM 20.0.0
//

.version 9.0
.target sm_100
.address_size 64

	// .globl	_Z10kernel_aosP11ParticleAosPfi

.visible .entry _Z10kernel_aosP11ParticleAosPfi(
	.param .u64 .ptr .align 1 _Z10kernel_aosP11ParticleAosPfi_param_0,
	.param .u64 .ptr .align 1 _Z10kernel_aosP11ParticleAosPfi_param_1,
	.param .u32 _Z10kernel_aosP11ParticleAosPfi_param_2
)
{
	.reg .pred 	%p<2>;
	.reg .b32 	%r<6>;
	.reg .b32 	%f<6>;
	.reg .b64 	%rd<9>;

	ld.param.u64 	%rd1, [_Z10kernel_aosP11ParticleAosPfi_param_0];
	ld.param.u64 	%rd2, [_Z10kernel_aosP11ParticleAosPfi_param_1];
	ld.param.u32 	%r2, [_Z10kernel_aosP11ParticleAosPfi_param_2];
	mov.u32 	%r3, %ctaid.x;
	mov.u32 	%r4, %ntid.x;
	mov.u32 	%r5, %tid.x;
	mad.lo.s32 	%r1, %r3, %r4, %r5;
	setp.ge.s32 	%p1, %r1, %r2;
	@%p1 bra 	$L__BB0_2;
	cvta.to.global.u64 	%rd3, %rd1;
	cvta.to.global.u64 	%rd4, %rd2;
	mul.wide.s32 	%rd5, %r1, 12;
	add.s64 	%rd6, %rd3, %rd5;
	ld.global.f32 	%f1, [%rd6];
	ld.global.f32 	%f2, [%rd6+4];
	add.f32 	%f3, %f1, %f2;
	ld.global.f32 	%f4, [%rd6+8];
	add.f32 	%f5, %f3, %f4;
	mul.wide.s32 	%rd7, %r1, 4;
	add.s64 	%rd8, %rd4, %rd7;
	st.global.f32 	[%rd8], %f5;
$L__BB0_2:
	ret;

}
	// .globl	_Z10kernel_soaPfS_S_S_i
.visible .entry _Z10kernel_soaPfS_S_S_i(
	.param .u64 .ptr .align 1 _Z10kernel_soaPfS_S_S_i_param_0,
	.param .u64 .ptr .align 1 _Z10kernel_soaPfS_S_S_i_param_1,
	.param .u64 .ptr .align 1 _Z10kernel_soaPfS_S_S_i_param_2,
	.param .u64 .ptr .align 1 _Z10kernel_soaPfS_S_S_i_param_3,
	.param .u32 _Z10kernel_soaPfS_S_S_i_param_4
)
{
	.reg .pred 	%p<2>;
	.reg .b32 	%r<6>;
	.reg .b32 	%f<6>;
	.reg .b64 	%rd<14>;

	ld.param.u64 	%rd1, [_Z10kernel_soaPfS_S_S_i_param_0];
	ld.param.u64 	%rd2, [_Z10kernel_soaPfS_S_S_i_param_1];
	ld.param.u64 	%rd3, [_Z10kernel_soaPfS_S_S_i_param_2];
	ld.param.u64 	%rd4, [_Z10kernel_soaPfS_S_S_i_param_3];
	ld.param.u32 	%r2, [_Z10kernel_soaPfS_S_S_i_param_4];
	mov.u32 	%r3, %ctaid.x;
	mov.u32 	%r4, %ntid.x;
	mov.u32 	%r5, %tid.x;
	mad.lo.s32 	%r1, %r3, %r4, %r5;
	setp.ge.s32 	%p1, %r1, %r2;
	@%p1 bra 	$L__BB1_2;
	cvta.to.global.u64 	%rd5, %rd1;
	cvta.to.global.u64 	%rd6, %rd2;
	cvta.to.global.u64 	%rd7, %rd3;
	cvta.to.global.u64 	%rd8, %rd4;
	mul.wide.s32 	%rd9, %r1, 4;
	add.s64 	%rd10, %rd5, %rd9;
	ld.global.f32 	%f1, [%rd10];
	add.s64 	%rd11, %rd6, %rd9;
	ld.global.f32 	%f2, [%rd11];
	add.f32 	%f3, %f1, %f2;
	add.s64 	%rd12, %rd7, %rd9;
	ld.global.f32 	%f4, [%rd12];
	add.f32 	%f5, %f3, %f4;
	add.s64 	%rd13, %rd8, %rd9;
	st.global.f32 	[%rd13], %f5;
$L__BB1_2:
	ret;

}


// ===== COMPILED SASS (sm_100) =====

	.target	sm_100

	.elftype	@"ET_EXEC"


//--------------------- .note.nv.tkinfo           --------------------------
	.section	.note.nv.tkinfo,"",@"SHT_NOTE"
	.sectionflags	@"SHF_NOTE_NV_TKINFO"
	.tkinfo
        /*0018*/ 	.word	0x00000002
        /*0030*/ 	.string	""
        /*0030*/ 	.string	"ptxas"
        /*0030*/ 	.string	"Cuda compilation tools, release 13.0, V13.0.88"
        /*0030*/ 	.string	"Build cuda_13.0.r13.0/compiler.36424714_0"
        /*0030*/ 	.string	"-arch sm_100 -m 64 "



//--------------------- .note.nv.cuinfo           --------------------------
	.section	.note.nv.cuinfo,"",@"SHT_NOTE"
	.sectionflags	@"SHF_NOTE_NV_CUINFO"
        /*0018*/ 	.short	0x0002
        /*001a*/ 	.short	0x0064
        /*001c*/ 	.short	0x0082
	.zero		2


//--------------------- .nv.info                  --------------------------
	.section	.nv.info,"",@"SHT_CUDA_INFO"
	.align	4


	//----- nvinfo : EIATTR_REGCOUNT
	.align		4
        /*0000*/ 	.byte	0x04, 0x2f
        /*0002*/ 	.short	(.L_1 - .L_0)
	.align		4
.L_0:
        /*0004*/ 	.word	index@(_Z10kernel_aosP11ParticleAosPfi)
        /*0008*/ 	.word	0x0000000e


	//----- nvinfo : EIATTR_FRAME_SIZE
	.align		4
.L_1:
        /*000c*/ 	.byte	0x04, 0x11
        /*000e*/ 	.short	(.L_3 - .L_2)
	.align		4
.L_2:
        /*0010*/ 	.word	index@(_Z10kernel_aosP11ParticleAosPfi)
        /*0014*/ 	.word	0x00000000


	//----- nvinfo : EIATTR_REGCOUNT
	.align		4
.L_3:
        /*0018*/ 	.byte	0x04, 0x2f
        /*001a*/ 	.short	(.L_5 - .L_4)
	.align		4
.L_4:
        /*001c*/ 	.word	index@(_Z10kernel_soaPfS_S_S_i)
        /*0020*/ 	.word	0x0000000e


	//----- nvinfo : EIATTR_FRAME_SIZE
	.align		4
.L_5:
        /*0024*/ 	.byte	0x04, 0x11
        /*0026*/ 	.short	(.L_7 - .L_6)
	.align		4
.L_6:
        /*0028*/ 	.word	index@(_Z10kernel_soaPfS_S_S_i)
        /*002c*/ 	.word	0x00000000


	//----- nvinfo : EIATTR_MIN_STACK_SIZE
	.align		4
.L_7:
        /*0030*/ 	.byte	0x04, 0x12
        /*0032*/ 	.short	(.L_9 - .L_8)
	.align		4
.L_8:
        /*0034*/ 	.word	index@(_Z10kernel_soaPfS_S_S_i)
        /*0038*/ 	.word	0x00000000


	//----- nvinfo : EIATTR_MIN_STACK_SIZE
	.align		4
.L_9:
        /*003c*/ 	.byte	0x04, 0x12
        /*003e*/ 	.short	(.L_11 - .L_10)
	.align		4
.L_10:
        /*0040*/ 	.word	index@(_Z10kernel_aosP11ParticleAosPfi)
        /*0044*/ 	.word	0x00000000
.L_11:


//--------------------- .nv.compat                --------------------------
	.section	.nv.compat,"",@"SHT_CUDA_COMPAT_INFO"
	.align	4
        /*0000*/ 	.byte	0x02, 0x09, 0x00, 0x00, 0x02, 0x02, 0x01, 0x00, 0x02, 0x05, 0x05, 0x00, 0x03, 0x07, 0x01, 0x01
        /*0010*/ 	.byte	0x02, 0x03, 0x00, 0x00, 0x02, 0x06, 0x01, 0x00, 0x04, 0x0b, 0x08, 0x00, 0x09, 0x00, 0x00, 0x00
        /*0020*/ 	.byte	0x00, 0x00, 0x00, 0x00


//--------------------- .nv.info._Z10kernel_soaPfS_S_S_i --------------------------
	.section	.nv.info._Z10kernel_soaPfS_S_S_i,"",@"SHT_CUDA_INFO"
	.sectionflags	@""
	.align	4


	//----- nvinfo : EIATTR_CUDA_API_VERSION
	.align		4
        /*0000*/ 	.byte	0x04, 0x37
        /*0002*/ 	.short	(.L_13 - .L_12)
.L_12:
        /*0004*/ 	.word	0x00000082


	//----- nvinfo : EIATTR_KPARAM_INFO
	.align		4
.L_13:
        /*0008*/ 	.byte	0x04, 0x17
        /*000a*/ 	.short	(.L_15 - .L_14)
.L_14:
        /*000c*/ 	.word	0x00000000
        /*0010*/ 	.short	0x0004
        /*0012*/ 	.short	0x0020
        /*0014*/ 	.byte	0x00, 0xf0, 0x11, 0x00


	//----- nvinfo : EIATTR_KPARAM_INFO
	.align		4
.L_15:
        /*0018*/ 	.byte	0x04, 0x17
        /*001a*/ 	.short	(.L_17 - .L_16)
.L_16:
        /*001c*/ 	.word	0x00000000
        /*0020*/ 	.short	0x0003
        /*0022*/ 	.short	0x0018
        /*0024*/ 	.byte	0x00, 0xf5, 0x21, 0x00


	//----- nvinfo : EIATTR_KPARAM_INFO
	.align		4
.L_17:
        /*0028*/ 	.byte	0x04, 0x17
        /*002a*/ 	.short	(.L_19 - .L_18)
.L_18:
        /*002c*/ 	.word	0x00000000
        /*0030*/ 	.short	0x0002
        /*0032*/ 	.short	0x0010
        /*0034*/ 	.byte	0x00, 0xf5, 0x21, 0x00


	//----- nvinfo : EIATTR_KPARAM_INFO
	.align		4
.L_19:
        /*0038*/ 	.byte	0x04, 0x17
        /*003a*/ 	.short	(.L_21 - .L_20)
.L_20:
        /*003c*/ 	.word	0x00000000
        /*0040*/ 	.short	0x0001
        /*0042*/ 	.short	0x0008
        /*0044*/ 	.byte	0x00, 0xf5, 0x21, 0x00


	//----- nvinfo : EIATTR_KPARAM_INFO
	.align		4
.L_21:
        /*0048*/ 	.byte	0x04, 0x17
        /*004a*/ 	.short	(.L_23 - .L_22)
.L_22:
        /*004c*/ 	.word	0x00000000
        /*0050*/ 	.short	0x0000
        /*0052*/ 	.short	0x0000
        /*0054*/ 	.byte	0x00, 0xf5, 0x21, 0x00


	//----- nvinfo : EIATTR_SPARSE_MMA_MASK
	.align		4
.L_23:
        /*0058*/ 	.byte	0x03, 0x50
        /*005a*/ 	.short	0x0000


	//----- nvinfo : EIATTR_MAXREG_COUNT
	.align		4
        /*005c*/ 	.byte	0x03, 0x1b
        /*005e*/ 	.short	0x00ff


	//----- nvinfo : EIATTR_MERCURY_ISA_VERSION
	.align		4
        /*0060*/ 	.byte	0x03, 0x5f
        /*0062*/ 	.short	0x0101


	//----- nvinfo : EIATTR_VRC_CTA_INIT_COUNT
	.align		4
        /*0064*/ 	.byte	0x02, 0x4a
	.zero		1
	.zero		1


	//----- nvinfo : EIATTR_EXIT_INSTR_OFFSETS
	.align		4
        /*0068*/ 	.byte	0x04, 0x1c
        /*006a*/ 	.short	(.L_25 - .L_24)


	//   ....[0]....
.L_24:
        /*006c*/ 	.word	0x00000070


	//   ....[1]....
        /*0070*/ 	.word	0x00000170


	//----- nvinfo : EIATTR_CBANK_PARAM_SIZE
	.align		4
.L_25:
        /*0074*/ 	.byte	0x03, 0x19
        /*0076*/ 	.short	0x0024


	//----- nvinfo : EIATTR_PARAM_CBANK
	.align		4
        /*0078*/ 	.byte	0x04, 0x0a
        /*007a*/ 	.short	(.L_27 - .L_26)
	.align		4
.L_26:
        /*007c*/ 	.word	index@(.nv.constant0._Z10kernel_soaPfS_S_S_i)
        /*0080*/ 	.short	0x0380
        /*0082*/ 	.short	0x0024


	//----- nvinfo : EIATTR_SW_WAR
	.align		4
.L_27:
        /*0084*/ 	.byte	0x04, 0x36
        /*0086*/ 	.short	(.L_29 - .L_28)
.L_28:
        /*0088*/ 	.word	0x00000008
.L_29:


//--------------------- .nv.info._Z10kernel_aosP11ParticleAosPfi --------------------------
	.section	.nv.info._Z10kernel_aosP11ParticleAosPfi,"",@"SHT_CUDA_INFO"
	.sectionflags	@""
	.align	4


	//----- nvinfo : EIATTR_CUDA_API_VERSION
	.align		4
        /*0000*/ 	.byte	0x04, 0x37
        /*0002*/ 	.short	(.L_31 - .L_30)
.L_30:
        /*0004*/ 	.word	0x00000082


	//----- nvinfo : EIATTR_KPARAM_INFO
	.align		4
.L_31:
        /*0008*/ 	.byte	0x04, 0x17
        /*000a*/ 	.short	(.L_33 - .L_32)
.L_32:
        /*000c*/ 	.word	0x00000000
        /*0010*/ 	.short	0x0002
        /*0012*/ 	.short	0x0010
        /*0014*/ 	.byte	0x00, 0xf0, 0x11, 0x00


	//----- nvinfo : EIATTR_KPARAM_INFO
	.align		4
.L_33:
        /*0018*/ 	.byte	0x04, 0x17
        /*001a*/ 	.short	(.L_35 - .L_34)
.L_34:
        /*001c*/ 	.word	0x00000000
        /*0020*/ 	.short	0x0001
        /*0022*/ 	.short	0x0008
        /*0024*/ 	.byte	0x00, 0xf5, 0x21, 0x00


	//----- nvinfo : EIATTR_KPARAM_INFO
	.align		4
.L_35:
        /*0028*/ 	.byte	0x04, 0x17
        /*002a*/ 	.short	(.L_37 - .L_36)
.L_36:
        /*002c*/ 	.word	0x00000000
        /*0030*/ 	.short	0x0000
        /*0032*/ 	.short	0x0000
        /*0034*/ 	.byte	0x00, 0xf5, 0x21, 0x00


	//----- nvinfo : EIATTR_SPARSE_MMA_MASK
	.align		4
.L_37:
        /*0038*/ 	.byte	0x03, 0x50
        /*003a*/ 	.short	0x0000


	//----- nvinfo : EIATTR_MAXREG_COUNT
	.align		4
        /*003c*/ 	.byte	0x03, 0x1b
        /*003e*/ 	.short	0x00ff


	//----- nvinfo : EIATTR_MERCURY_ISA_VERSION
	.align		4
        /*0040*/ 	.byte	0x03, 0x5f
        /*0042*/ 	.short	0x0101


	//----- nvinfo : EIATTR_VRC_CTA_INIT_COUNT
	.align		4
        /*0044*/ 	.byte	0x02, 0x4a
	.zero		1
	.zero		1


	//----- nvinfo : EIATTR_EXIT_INSTR_OFFSETS
	.align		4
        /*0048*/ 	.byte	0x04, 0x1c
        /*004a*/ 	.short	(.L_39 - .L_38)


	//   ....[0]....
.L_38:
        /*004c*/ 	.word	0x00000070


	//   ....[1]....
        /*0050*/ 	.word	0x00000130


	//----- nvinfo : EIATTR_CBANK_PARAM_SIZE
	.align		4
.L_39:
        /*0054*/ 	.byte	0x03, 0x19
        /*0056*/ 	.short	0x0014


	//----- nvinfo : EIATTR_PARAM_CBANK
	.align		4
        /*0058*/ 	.byte	0x04, 0x0a
        /*005a*/ 	.short	(.L_41 - .L_40)
	.align		4
.L_40:
        /*005c*/ 	.word	index@(.nv.constant0._Z10kernel_aosP11ParticleAosPfi)
        /*0060*/ 	.short	0x0380
        /*0062*/ 	.short	0x0014


	//----- nvinfo : EIATTR_SW_WAR
	.align		4
.L_41:
        /*0064*/ 	.byte	0x04, 0x36
        /*0066*/ 	.short	(.L_43 - .L_42)
.L_42:
        /*0068*/ 	.word	0x00000008
.L_43:


//--------------------- .nv.callgraph             --------------------------
	.section	.nv.callgraph,"",@"SHT_CUDA_CALLGRAPH"
	.align	4
	.sectionentsize	8
	.align		4
        /*0000*/ 	.word	0x00000000
	.align		4
        /*0004*/ 	.word	0xffffffff
	.align		4
        /*0008*/ 	.word	0x00000000
	.align		4
        /*000c*/ 	.word	0xfffffffe
	.align		4
        /*0010*/ 	.word	0x00000000
	.align		4
        /*0014*/ 	.word	0xfffffffd
	.align		4
        /*0018*/ 	.word	0x00000000
	.align		4
        /*001c*/ 	.word	0xfffffffc


//--------------------- .text._Z10kernel_soaPfS_S_S_i --------------------------
	.section	.text._Z10kernel_soaPfS_S_S_i,"ax",@progbits
	.align	128
        .global         _Z10kernel_soaPfS_S_S_i
        .type           _Z10kernel_soaPfS_S_S_i,@function
        .size           _Z10kernel_soaPfS_S_S_i,(.L_x_2 - _Z10kernel_soaPfS_S_S_i)
        .other          _Z10kernel_soaPfS_S_S_i,@"STO_CUDA_ENTRY STV_DEFAULT"
_Z10kernel_soaPfS_S_S_i:
.text._Z10kernel_soaPfS_S_S_i:
[----:B------:R-:W-:Y:S01]  /*0000*/  LDC R1, c[0x0][0x37c] ;  /* 0x0000df00ff017b82 */ /* 0x000fe20000000800 */
[----:B------:R-:W0:Y:S07]  /*0010*/  S2R R0, SR_TID.X ;  /* 0x0000000000007919 */ /* 0x000e2e0000002100 */
[----:B------:R-:W0:Y:S01]  /*0020*/  S2UR UR4, SR_CTAID.X ;  /* 0x00000000000479c3 */ /* 0x000e220000002500 */
[----:B------:R-:W1:Y:S07]  /*0030*/  LDCU UR5, c[0x0][0x3a0] ;  /* 0x00007400ff0577ac */ /* 0x000e6e0008000800 */
[----:B------:R-:W0:Y:S02]  /*0040*/  LDC R11, c[0x0][0x360] ;  /* 0x0000d800ff0b7b82 */ /* 0x000e240000000800 */
[----:B0-----:R-:W-:-:S05]  /*0050*/  IMAD R11, R11, UR4, R0 ;  /* 0x000000040b0b7c24 */ /* 0x001fca000f8e0200 */
[----:B-1----:R-:W-:-:S13]  /*0060*/  ISETP.GE.AND P0, PT, R11, UR5, PT ;  /* 0x000000050b007c0c */ /* 0x002fda000bf06270 */
[----:B------:R-:W-:Y:S05]  /*0070*/  @P0 EXIT ;  /* 0x000000000000094d */ /* 0x000fea0003800000 */
[----:B------:R-:W0:Y:S01]  /*0080*/  LDC.64 R2, c[0x0][0x380] ;  /* 0x0000e000ff027b82 */ /* 0x000e220000000a00 */
[----:B------:R-:W1:Y:S07]  /*0090*/  LDCU.64 UR4, c[0x0][0x358] ;  /* 0x00006b00ff0477ac */ /* 0x000e6e0008000a00 */
[----:B------:R-:W2:Y:S08]  /*00a0*/  LDC.64 R4, c[0x0][0x388] ;  /* 0x0000e200ff047b82 */ /* 0x000eb00000000a00 */
[----:B------:R-:W3:Y:S01]  /*00b0*/  LDC.64 R6, c[0x0][0x390] ;  /* 0x0000e400ff067b82 */ /* 0x000ee20000000a00 */
[----:B0-----:R-:W-:-:S07]  /*00c0*/  IMAD.WIDE R2, R11, 0x4, R2 ;  /* 0x000000040b027825 */ /* 0x001fce00078e0202 */
[----:B------:R-:W0:Y:S01]  /*00d0*/  LDC.64 R8, c[0x0][0x398] ;  /* 0x0000e600ff087b82 */ /* 0x000e220000000a00 */
[----:B-1----:R-:W4:Y:S01]  /*00e0*/  LDG.E R2, desc[UR4][R2.64] ;  /* 0x0000000402027981 */ /* 0x002f22000c1e1900 */
[----:B--2---:R-:W-:-:S06]  /*00f0*/  IMAD.WIDE R4, R11, 0x4, R4 ;  /* 0x000000040b047825 */ /* 0x004fcc00078e0204 */
[----:B------:R-:W4:Y:S01]  /*0100*/  LDG.E R5, desc[UR4][R4.64] ;  /* 0x0000000404057981 */ /* 0x000f22000c1e1900 */
[----:B---3--:R-:W-:-:S06]  /*0110*/  IMAD.WIDE R6, R11, 0x4, R6 ;  /* 0x000000040b067825 */ /* 0x008fcc00078e0206 */
[----:B------:R-:W2:Y:S01]  /*0120*/  LDG.E R7, desc[UR4][R6.64] ;  /* 0x0000000406077981 */ /* 0x000ea2000c1e1900 */
[----:B0-----:R-:W-:-:S04]  /*0130*/  IMAD.WIDE R8, R11, 0x4, R8 ;  /* 0x000000040b087825 */ /* 0x001fc800078e0208 */
[----:B----4-:R-:W-:-:S04]  /*0140*/  FADD R0, R2, R5 ;  /* 0x0000000502007221 */ /* 0x010fc80000000000 */
[----:B--2---:R-:W-:-:S05]  /*0150*/  FADD R11, R0, R7 ;  /* 0x00000007000b7221 */ /* 0x004fca0000000000 */
[----:B------:R-:W-:Y:S01]  /*0160*/  STG.E desc[UR4][R8.64], R11 ;  /* 0x0000000b08007986 */ /* 0x000fe2000c101904 */
[----:B------:R-:W-:Y:S05]  /*0170*/  EXIT ;  /* 0x000000000000794d */ /* 0x000fea0003800000 */
.L_x_0:
[----:B------:R-:W-:-:S00]  /*0180*/  BRA `(.L_x_0) ;  /* 0xfffffffc00fc7947 */ /* 0x000fc0000383ffff */
[----:B------:R-:W-:-:S00]  /*0190*/  NOP ;  /* 0x0000000000007918 */ /* 0x000fc00000000000 */
        /* <DEDUP_REMOVED lines=14> */
.L_x_2:


//--------------------- .text._Z10kernel_aosP11ParticleAosPfi --------------------------
	.section	.text._Z10kernel_aosP11ParticleAosPfi,"ax",@progbits
	.align	128
        .global         _Z10kernel_aosP11ParticleAosPfi
        .type           _Z10kernel_aosP11ParticleAosPfi,@function
        .size           _Z10kernel_aosP11ParticleAosPfi,(.L_x_3 - _Z10kernel_aosP11ParticleAosPfi)
        .other          _Z10kernel_aosP11ParticleAosPfi,@"STO_CUDA_ENTRY STV_DEFAULT"
_Z10kernel_aosP11ParticleAosPfi:
.text._Z10kernel_aosP11ParticleAosPfi:
        /* <DEDUP_REMOVED lines=10> */
[----:B------:R-:W2:Y:S01]  /*00a0*/  LDC.64 R4, c[0x0][0x388] ;  /* 0x0000e200ff047b82 */ /* 0x000ea20000000a00 */
[----:B0-----:R-:W-:-:S05]  /*00b0*/  IMAD.WIDE R2, R7, 0xc, R2 ;  /* 0x0000000c07027825 */ /* 0x001fca00078e0202 */
[----:B-1----:R-:W3:Y:S04]  /*00c0*/  LDG.E R0, desc[UR4][R2.64] ;  /* 0x0000000402007981 */ /* 0x002ee8000c1e1900 */
[----:B------:R-:W3:Y:S04]  /*00d0*/  LDG.E R9, desc[UR4][R2.64+0x4] ;  /* 0x0000040402097981 */ /* 0x000ee8000c1e1900 */
[----:B------:R-:W4:Y:S01]  /*00e0*/  LDG.E R11, desc[UR4][R2.64+0x8] ;  /* 0x00000804020b7981 */ /* 0x000f22000c1e1900 */
[----:B--2---:R-:W-:-:S04]  /*00f0*/  IMAD.WIDE R4, R7, 0x4, R4 ;  /* 0x0000000407047825 */ /* 0x004fc800078e0204 */
[----:B---3--:R-:W-:-:S04]  /*0100*/  FADD R0, R0, R9 ;  /* 0x0000000900007221 */ /* 0x008fc80000000000 */
[----:B----4-:R-:W-:-:S05]  /*0110*/  FADD R11, R0, R11 ;  /* 0x0000000b000b7221 */ /* 0x010fca0000000000 */
[----:B------:R-:W-:Y:S01]  /*0120*/  STG.E desc[UR4][R4.64], R11 ;  /* 0x0000000b04007986 */ /* 0x000fe2000c101904 */
[----:B------:R-:W-:Y:S05]  /*0130*/  EXIT ;  /* 0x000000000000794d */ /* 0x000fea0003800000 */
.L_x_1:
        /* <DEDUP_REMOVED lines=12> */
.L_x_3:


//--------------------- .nv.shared.reserved.0     --------------------------
	.section	.nv.shared.reserved.0,"aw",@nobits
	.weak		__nv_reservedSMEM_offset_0_alias
	.size		__nv_reservedSMEM_offset_0_alias, 0, 64
	.other		__nv_reservedSMEM_offset_0_alias,@"STO_CUDA_RESERVED_SHARED STV_DEFAULT"
__nv_reservedSMEM_offset_0_alias:
	.zero		0
	.zero		64


//--------------------- .nv.constant0._Z10kernel_soaPfS_S_S_i --------------------------
	.section	.nv.constant0._Z10kernel_soaPfS_S_S_i,"a",@progbits
	.sectionflags	@""
	.align	4
.nv.constant0._Z10kernel_soaPfS_S_S_i:
	.zero		932


//--------------------- .nv.constant0._Z10kernel_aosP11ParticleAosPfi --------------------------
	.section	.nv.constant0._Z10kernel_aosP11ParticleAosPfi,"a",@progbits
	.sectionflags	@""
	.align	4
.nv.constant0._Z10kernel_aosP11ParticleAosPfi:
	.zero		916


//--------------------- SYMBOLS --------------------------

	.type		.nv.reservedSmem.offset0,@object
	.size		.nv.reservedSmem.offset0,0x4
